	.headerflags	@"EF_CUDA_TEXMODE_UNIFIED EF_CUDA_64BIT_ADDRESS EF_CUDA_ACCELERATORS EF_CUDA_SM90 EF_CUDA_VIRTUAL_SM(EF_CUDA_SM90)"
	.elftype	@"ET_EXEC"


//--------------------- .nv.info                  --------------------------
	.section	.nv.info,"",@"SHT_CUDA_INFO"
	.align	4


	//----- nvinfo : EIATTR_REGCOUNT
	.align		4
        /*0000*/ 	.byte	0x04, 0x2f
        /*0002*/ 	.short	(.L_3 - .L_2)
	.align		4
.L_2:
        /*0004*/ 	.word	index@(triton_poi_fused__native_batch_norm_legit_no_training_13)
        /*0008*/ 	.word	0x00000020


	//----- nvinfo : EIATTR_MIN_STACK_SIZE
	.align		4
.L_3:
        /*000c*/ 	.byte	0x04, 0x12
        /*000e*/ 	.short	(.L_5 - .L_4)
	.align		4
.L_4:
        /*0010*/ 	.word	index@(triton_poi_fused__native_batch_norm_legit_no_training_13)
        /*0014*/ 	.word	0x00000000


	//----- nvinfo : EIATTR_FRAME_SIZE
	.align		4
.L_5:
        /*0018*/ 	.byte	0x04, 0x11
        /*001a*/ 	.short	(.L_7 - .L_6)
	.align		4
.L_6:
        /*001c*/ 	.word	index@(triton_poi_fused__native_batch_norm_legit_no_training_13)
        /*0020*/ 	.word	0x00000000


	//----- nvinfo : EIATTR_MIN_STACK_SIZE
	.align		4
.L_7:
        /*0024*/ 	.byte	0x04, 0x12
        /*0026*/ 	.short	(.L_9 - .L_8)
	.align		4
.L_8:
        /*0028*/ 	.word	index@(triton_poi_fused__native_batch_norm_legit_no_training_13)
        /*002c*/ 	.word	0x00000000
.L_9:


//--------------------- .nv.info.triton_poi_fused__native_batch_norm_legit_no_training_13 --------------------------
	.section	.nv.info.triton_poi_fused__native_batch_norm_legit_no_training_13,"",@"SHT_CUDA_INFO"
	.sectionflags	@""
	.align	4


	//----- nvinfo : EIATTR_CUDA_API_VERSION
	.align		4
        /*0000*/ 	.byte	0x04, 0x37
        /*0002*/ 	.short	(.L_11 - .L_10)
.L_10:
        /*0004*/ 	.word	0x0000007c


	//----- nvinfo : EIATTR_KPARAM_INFO
	.align		4
.L_11:
        /*0008*/ 	.byte	0x04, 0x17
        /*000a*/ 	.short	(.L_13 - .L_12)
.L_12:
        /*000c*/ 	.word	0x00000000
        /*0010*/ 	.short	0x0007
        /*0012*/ 	.short	0x0034
        /*0014*/ 	.byte	0x00, 0xf0, 0x11, 0x00


	//----- nvinfo : EIATTR_KPARAM_INFO
	.align		4
.L_13:
        /*0018*/ 	.byte	0x04, 0x17
        /*001a*/ 	.short	(.L_15 - .L_14)
.L_14:
        /*001c*/ 	.word	0x00000000
        /*0020*/ 	.short	0x0006
        /*0022*/ 	.short	0x0030
        /*0024*/ 	.byte	0x00, 0xf0, 0x11, 0x00


	//----- nvinfo : EIATTR_KPARAM_INFO
	.align		4
.L_15:
        /*0028*/ 	.byte	0x04, 0x17
        /*002a*/ 	.short	(.L_17 - .L_16)
.L_16:
        /*002c*/ 	.word	0x00000000
        /*0030*/ 	.short	0x0005
        /*0032*/ 	.short	0x0028
        /*0034*/ 	.byte	0x00, 0xf4, 0x21, 0x00


	//----- nvinfo : EIATTR_KPARAM_INFO
	.align		4
.L_17:
        /*0038*/ 	.byte	0x04, 0x17
        /*003a*/ 	.short	(.L_19 - .L_18)
.L_18:
        /*003c*/ 	.word	0x00000000
        /*0040*/ 	.short	0x0004
        /*0042*/ 	.short	0x0020
        /*0044*/ 	.byte	0x00, 0xf4, 0x21, 0x00


	//----- nvinfo : EIATTR_KPARAM_INFO
	.align		4
.L_19:
        /*0048*/ 	.byte	0x04, 0x17
        /*004a*/ 	.short	(.L_21 - .L_20)
.L_20:
        /*004c*/ 	.word	0x00000000
        /*0050*/ 	.short	0x0003
        /*0052*/ 	.short	0x0018
        /*0054*/ 	.byte	0x00, 0xf4, 0x21, 0x00


	//----- nvinfo : EIATTR_KPARAM_INFO
	.align		4
.L_21:
        /*0058*/ 	.byte	0x04, 0x17
        /*005a*/ 	.short	(.L_23 - .L_22)
.L_22:
        /*005c*/ 	.word	0x00000000
        /*0060*/ 	.short	0x0002
        /*0062*/ 	.short	0x0010
        /*0064*/ 	.byte	0x00, 0xf4, 0x21, 0x00


	//----- nvinfo : EIATTR_KPARAM_INFO
	.align		4
.L_23:
        /*0068*/ 	.byte	0x04, 0x17
        /*006a*/ 	.short	(.L_25 - .L_24)
.L_24:
        /*006c*/ 	.word	0x00000000
        /*0070*/ 	.short	0x0001
        /*0072*/ 	.short	0x0008
        /*0074*/ 	.byte	0x00, 0xf4, 0x21, 0x00


	//----- nvinfo : EIATTR_KPARAM_INFO
	.align		4
.L_25:
        /*0078*/ 	.byte	0x04, 0x17
        /*007a*/ 	.short	(.L_27 - .L_26)
.L_26:
        /*007c*/ 	.word	0x00000000
        /*0080*/ 	.short	0x0000
        /*0082*/ 	.short	0x0000
        /*0084*/ 	.byte	0x00, 0xf4, 0x21, 0x00


	//----- nvinfo : EIATTR_SPARSE_MMA_MASK
	.align		4
.L_27:
        /*0088*/ 	.byte	0x03, 0x50
        /*008a*/ 	.short	0x0000


	//----- nvinfo : EIATTR_MAXREG_COUNT
	.align		4
        /*008c*/ 	.byte	0x03, 0x1b
        /*008e*/ 	.short	0x00ff


	//----- nvinfo : EIATTR_EXIT_INSTR_OFFSETS
	.align		4
        /*0090*/ 	.byte	0x04, 0x1c
        /*0092*/ 	.short	(.L_29 - .L_28)


	//   ....[0]....
.L_28:
        /*0094*/ 	.word	0x00000e70


	//   ....[1]....
        /*0098*/ 	.word	0x00000f00


	//----- nvinfo : EIATTR_REQNTID
	.align		4
.L_29:
        /*009c*/ 	.byte	0x04, 0x10
        /*009e*/ 	.short	(.L_31 - .L_30)
.L_30:
        /*00a0*/ 	.word	0x00000100
        /*00a4*/ 	.word	0x00000001
        /*00a8*/ 	.word	0x00000001


	//----- nvinfo : EIATTR_CBANK_PARAM_SIZE
	.align		4
.L_31:
        /*00ac*/ 	.byte	0x03, 0x19
        /*00ae*/ 	.short	0x0038


	//----- nvinfo : EIATTR_PARAM_CBANK
	.align		4
        /*00b0*/ 	.byte	0x04, 0x0a
        /*00b2*/ 	.short	(.L_33 - .L_32)
	.align		4
.L_32:
        /*00b4*/ 	.word	index@(.nv.constant0.triton_poi_fused__native_batch_norm_legit_no_training_13)
        /*00b8*/ 	.short	0x0210
        /*00ba*/ 	.short	0x0038


	//----- nvinfo : EIATTR_SW_WAR
	.align		4
.L_33:
        /*00bc*/ 	.byte	0x04, 0x36
        /*00be*/ 	.short	(.L_35 - .L_34)
.L_34:
        /*00c0*/ 	.word	0x00000008
.L_35:


//--------------------- .nv.callgraph             --------------------------
	.section	.nv.callgraph,"",@"SHT_CUDA_CALLGRAPH"
	.align	4
	.sectionentsize	8
	.align		4
        /*0000*/ 	.word	0x00000000
	.align		4
        /*0004*/ 	.word	0xffffffff
	.align		4
        /*0008*/ 	.word	0x00000000
	.align		4
        /*000c*/ 	.word	0xfffffffe
	.align		4
        /*0010*/ 	.word	0x00000000
	.align		4
        /*0014*/ 	.word	0xfffffffd
	.align		4
        /*0018*/ 	.word	0x00000000
	.align		4
        /*001c*/ 	.word	0xfffffffc


//--------------------- .nv.constant4             --------------------------
	.section	.nv.constant4,"a",@progbits
	.align	8
	.align		8
.nv.constant4:
        /*0000*/ 	.dword	_$_str
	.align		8
        /*0008*/ 	.dword	_$_str_$_2


//--------------------- .text.triton_poi_fused__native_batch_norm_legit_no_training_13 --------------------------
	.section	.text.triton_poi_fused__native_batch_norm_legit_no_training_13,"ax",@progbits
	.sectionflags	@"SHF_BARRIERS=1"
	.align	128
        .global         triton_poi_fused__native_batch_norm_legit_no_training_13
        .type           triton_poi_fused__native_batch_norm_legit_no_training_13,@function
        .size           triton_poi_fused__native_batch_norm_legit_no_training_13,(.L_x_1 - triton_poi_fused__native_batch_norm_legit_no_training_13)
        .other          triton_poi_fused__native_batch_norm_legit_no_training_13,@"STO_CUDA_ENTRY STV_DEFAULT"
triton_poi_fused__native_batch_norm_legit_no_training_13:
.text.triton_poi_fused__native_batch_norm_legit_no_training_13:
[----:B------:R-:W0:Y:S01]  /*0000*/  LDC R1, c[0x0][0x28] ;  /* 0x00000a00ff017b82 */ /* 0x000e220000000800 */
[----:B------:R-:W1:Y:S07]  /*0010*/  S2R R0, SR_TID.X ;  /* 0x0000000000007919 */ /* 0x000e6e0000002100 */
[----:B------:R-:W2:Y:S01]  /*0020*/  LDC.64 R16, c[0x0][0x210] ;  /* 0x00008400ff107b82 */ /* 0x000ea20000000a00 */
[----:B------:R-:W-:Y:S01]  /*0030*/  ULDC.64 UR6, c[0x0][0x208] ;  /* 0x0000820000067ab9 */ /* 0x000fe20000000a00 */
[----:B------:R-:W3:Y:S01]  /*0040*/  S2R R3, SR_CTAID.Y ;  /* 0x0000000000037919 */ /* 0x000ee20000002600 */
[----:B------:R-:W4:Y:S01]  /*0050*/  S2R R6, SR_CTAID.X ;  /* 0x0000000000067919 */ /* 0x000f220000002500 */
[----:B-1----:R-:W-:-:S02]  /*0060*/  SHF.L.U32 R21, R0, 0x2, RZ ;  /* 0x0000000200157819 */ /* 0x002fc400000006ff */
[----:B------:R-:W-:Y:S02]  /*0070*/  SHF.R.U32.HI R8, RZ, 0x6, R0 ;  /* 0x00000006ff087819 */ /* 0x000fe40000011600 */
[--C-:B---3--:R-:W-:Y:S02]  /*0080*/  SHF.R.S32.HI R22, RZ, 0x17, R3.reuse ;  /* 0x00000017ff167819 */ /* 0x108fe40000011403 */
[----:B------:R-:W-:Y:S02]  /*0090*/  LOP3.LUT R2, R21, 0xfc, RZ, 0xc0, !PT ;  /* 0x000000fc15027812 */ /* 0x000fe400078ec0ff */
[----:B------:R-:W-:Y:S02]  /*00a0*/  SGXT R22, R22, 0x1 ;  /* 0x000000011616781a */ /* 0x000fe40000000200 */
[----:B------:R-:W-:-:S04]  /*00b0*/  PRMT R5, R2, 0x6540, R3 ;  /* 0x0000654002057816 */ /* 0x000fc80000000003 */
[----:B------:R-:W-:-:S04]  /*00c0*/  LEA.HI R4, R22, R5, RZ, 0x8 ;  /* 0x0000000516047211 */ /* 0x000fc800078f40ff */
[----:B------:R-:W-:Y:S02]  /*00d0*/  LOP3.LUT R2, R4, 0xffffff00, RZ, 0xc0, !PT ;  /* 0xffffff0004027812 */ /* 0x000fe400078ec0ff */
[----:B------:R-:W-:Y:S02]  /*00e0*/  SHF.R.S32.HI R20, RZ, 0x8, R4 ;  /* 0x00000008ff147819 */ /* 0x000fe40000011404 */
[----:B------:R-:W-:Y:S02]  /*00f0*/  IADD3 R7, R5, -R2, RZ ;  /* 0x8000000205077210 */ /* 0x000fe40007ffe0ff */
[----:B----4-:R-:W-:Y:S02]  /*0100*/  SHF.L.U32 R2, R6, 0x4, RZ ;  /* 0x0000000406027819 */ /* 0x010fe400000006ff */
[----:B------:R-:W-:Y:S01]  /*0110*/  SGXT.U32 R5, R8, 0x2 ;  /* 0x000000020805781a */ /* 0x000fe20000000000 */
[----:B------:R-:W-:Y:S01]  /*0120*/  IMAD R20, R20, 0x2400, R7 ;  /* 0x0000240014147824 */ /* 0x000fe200078e0207 */
[----:B------:R-:W-:-:S02]  /*0130*/  CS2R R6, SRZ ;  /* 0x0000000000067805 */ /* 0x000fc4000001ff00 */
[----:B------:R-:W-:Y:S02]  /*0140*/  CS2R R8, SRZ ;  /* 0x0000000000087805 */ /* 0x000fe4000001ff00 */
[----:B------:R-:W-:Y:S02]  /*0150*/  LOP3.LUT R13, R2, R5, RZ, 0xfc, !PT ;  /* 0x00000005020d7212 */ /* 0x000fe400078efcff */
[----:B------:R-:W-:Y:S02]  /*0160*/  CS2R R4, SRZ ;  /* 0x0000000000047805 */ /* 0x000fe4000001ff00 */
[C---:B------:R-:W-:Y:S02]  /*0170*/  ISETP.GE.AND P1, PT, R13.reuse, 0x24, PT ;  /* 0x000000240d00780c */ /* 0x040fe40003f26270 */
[C---:B------:R-:W-:Y:S02]  /*0180*/  LEA R19, R13.reuse, R20, 0x8 ;  /* 0x000000140d137211 */ /* 0x040fe400078e40ff */
[----:B------:R-:W-:-:S02]  /*0190*/  LOP3.LUT R11, R13, 0x4, RZ, 0xfc, !PT ;  /* 0x000000040d0b7812 */ /* 0x000fc400078efcff */
[----:B------:R-:W-:Y:S01]  /*01a0*/  LOP3.LUT R15, R13, 0x8, RZ, 0xfc, !PT ;  /* 0x000000080d0f7812 */ /* 0x000fe200078efcff */
[----:B--2---:R-:W-:Y:S01]  /*01b0*/  IMAD.WIDE R18, R19, 0x4, R16 ;  /* 0x0000000413127825 */ /* 0x004fe200078e0210 */
[----:B------:R-:W-:-:S03]  /*01c0*/  ISETP.GE.AND P0, PT, R11, 0x24, PT ;  /* 0x000000240b00780c */ /* 0x000fc60003f06270 */
[----:B------:R-:W-:Y:S01]  /*01d0*/  IMAD R27, R11, 0x100, R20 ;  /* 0x000001000b1b7824 */ /* 0x000fe200078e0214 */
[----:B------:R-:W-:Y:S01]  /*01e0*/  CS2R R10, SRZ ;  /* 0x00000000000a7805 */ /* 0x000fe2000001ff00 */
[----:B------:R1:W2:Y:S02]  /*01f0*/  @!P1 LDG.E.EL.128 R4, desc[UR6][R18.64] ;  /* 0x0000000612049981 */ /* 0x0002a4000c2e1d00 */
[----:B------:R-:W-:-:S06]  /*0200*/  IMAD.WIDE R26, R27, 0x4, R16 ;  /* 0x000000041b1a7825 */ /* 0x000fcc00078e0210 */
[----:B------:R3:W4:Y:S01]  /*0210*/  @!P0 LDG.E.EL.128 R8, desc[UR6][R26.64] ;  /* 0x000000061a088981 */ /* 0x000722000c2e1d00 */
[C---:B------:R-:W-:Y:S02]  /*0220*/  ISETP.GE.AND P1, PT, R15.reuse, 0x24, PT ;  /* 0x000000240f00780c */ /* 0x040fe40003f26270 */
[----:B------:R-:W-:Y:S02]  /*0230*/  LEA R29, R15, R20, 0x8 ;  /* 0x000000140f1d7211 */ /* 0x000fe400078e40ff */
[----:B------:R-:W-:Y:S02]  /*0240*/  CS2R R14, SRZ ;  /* 0x00000000000e7805 */ /* 0x000fe4000001ff00 */
[----:B------:R-:W-:Y:S02]  /*0250*/  LOP3.LUT R23, R13, 0xc, RZ, 0xfc, !PT ;  /* 0x0000000c0d177812 */ /* 0x000fe400078efcff */
[----:B------:R-:W-:Y:S01]  /*0260*/  CS2R R12, SRZ ;  /* 0x00000000000c7805 */ /* 0x000fe2000001ff00 */
[----:B------:R-:W-:-:S05]  /*0270*/  IMAD.WIDE R28, R29, 0x4, R16 ;  /* 0x000000041d1c7825 */ /* 0x000fca00078e0210 */
[----:B------:R-:W5:Y:S01]  /*0280*/  @!P1 LDG.E.EL.128 R12, desc[UR6][R28.64] ;  /* 0x000000061c0c9981 */ /* 0x000f62000c2e1d00 */
[C---:B------:R-:W-:Y:S02]  /*0290*/  ISETP.GE.AND P0, PT, R23.reuse, 0x24, PT ;  /* 0x000000241700780c */ /* 0x040fe40003f06270 */
[----:B------:R-:W-:Y:S02]  /*02a0*/  LEA R25, R23, R20, 0x8 ;  /* 0x0000001417197211 */ /* 0x000fe400078e40ff */
[----:B-1----:R-:W-:-:S03]  /*02b0*/  CS2R R18, SRZ ;  /* 0x0000000000127805 */ /* 0x002fc6000001ff00 */
[----:B------:R-:W-:Y:S01]  /*02c0*/  IMAD.WIDE R24, R25, 0x4, R16 ;  /* 0x0000000419187825 */ /* 0x000fe200078e0210 */
[----:B------:R-:W-:-:S06]  /*02d0*/  CS2R R16, SRZ ;  /* 0x0000000000107805 */ /* 0x000fcc000001ff00 */
[----:B------:R1:W5:Y:S01]  /*02e0*/  @!P0 LDG.E.EL.128 R16, desc[UR6][R24.64] ;  /* 0x0000000618108981 */ /* 0x000362000c2e1d00 */
[----:B------:R-:W1:Y:S01]  /*02f0*/  S2UR UR5, SR_CgaCtaId ;  /* 0x00000000000579c3 */ /* 0x000e620000008800 */
[----:B------:R-:W-:Y:S01]  /*0300*/  UMOV UR4, 0x400 ;  /* 0x0000040000047882 */ /* 0x000fe20000000000 */
[----:B------:R-:W-:-:S04]  /*0310*/  SHF.R.U32.HI R20, RZ, 0x2, R0 ;  /* 0x00000002ff147819 */ /* 0x000fc80000011600 */
[----:B------:R-:W-:Y:S02]  /*0320*/  LOP3.LUT R23, R20, 0x30, RZ, 0xc0, !PT ;  /* 0x0000003014177812 */ /* 0x000fe400078ec0ff */
[----:B------:R-:W-:Y:S01]  /*0330*/  LOP3.LUT R20, R21, 0x3fc, RZ, 0xc0, !PT ;  /* 0x000003fc15147812 */ /* 0x000fe200078ec0ff */
[----:B01----:R-:W-:-:S06]  /*0340*/  UPRMT UR4, UR5, 0x654, UR4 ;  /* 0x0000065405047896 */ /* 0x003fcc0008000004 */
[----:B---3--:R-:W-:-:S05]  /*0350*/  IADD3 R27, R23, UR4, RZ ;  /* 0x00000004171b7c10 */ /* 0x008fca000fffe0ff */
[----:B------:R-:W-:Y:S01]  /*0360*/  IMAD R20, R20, 0x4, R27 ;  /* 0x0000000414147824 */ /* 0x000fe200078e021b */
[----:B------:R-:W-:-:S04]  /*0370*/  LOP3.LUT R23, R0, 0xff, RZ, 0xc0, !PT ;  /* 0x000000ff00177812 */ /* 0x000fc800078ec0ff */
[----:B------:R-:W-:Y:S01]  /*0380*/  LEA R23, R23, UR4, 0x2 ;  /* 0x0000000417177c11 */ /* 0x000fe2000f8e10ff */
[----:B--2---:R0:W-:Y:S01]  /*0390*/  STS.128 [R20], R4 ;  /* 0x0000000414007388 */ /* 0x0041e20000000c00 */
[----:B------:R-:W-:Y:S08]  /*03a0*/  BAR.SYNC.DEFER_BLOCKING 0x0 ;  /* 0x0000000000007b1d */ /* 0x000ff00000010000 */
[----:B0-----:R-:W0:Y:S01]  /*03b0*/  LDC.64 R4, c[0x0][0x220] ;  /* 0x00008800ff047b82 */ /* 0x001e220000000a00 */
[----:B------:R-:W-:Y:S04]  /*03c0*/  LDS R27, [R23] ;  /* 0x00000000171b7984 */ /* 0x000fe80000000800 */
[----:B------:R-:W-:Y:S04]  /*03d0*/  LDS R25, [R23+0x410] ;  /* 0x0004100017197984 */ /* 0x000fe80000000800 */
[----:B------:R-:W-:Y:S04]  /*03e0*/  LDS R24, [R23+0x820] ;  /* 0x0008200017187984 */ /* 0x000fe80000000800 */
[----:B------:R-:W1:Y:S01]  /*03f0*/  LDS R26, [R23+0xc30] ;  /* 0x000c3000171a7984 */ /* 0x000e620000000800 */
[----:B------:R-:W-:Y:S06]  /*0400*/  BAR.SYNC.DEFER_BLOCKING 0x0 ;  /* 0x0000000000007b1d */ /* 0x000fec0000010000 */
[----:B----4-:R2:W-:Y:S02]  /*0410*/  STS.128 [R20], R8 ;  /* 0x0000000814007388 */ /* 0x0105e40000000c00 */
[----:B------:R-:W-:Y:S08]  /*0420*/  BAR.SYNC.DEFER_BLOCKING 0x0 ;  /* 0x0000000000007b1d */ /* 0x000ff00000010000 */
[----:B--2---:R-:W2:Y:S01]  /*0430*/  LDC.64 R8, c[0x0][0x218] ;  /* 0x00008600ff087b82 */ /* 0x004ea20000000a00 */
[----:B------:R-:W-:Y:S04]  /*0440*/  LDS R29, [R23] ;  /* 0x00000000171d7984 */ /* 0x000fe80000000800 */
[----:B------:R-:W-:Y:S04]  /*0450*/  LDS R28, [R23+0x410] ;  /* 0x00041000171c7984 */ /* 0x000fe80000000800 */
[----:B------:R-:W-:Y:S04]  /*0460*/  LDS R6, [R23+0x820] ;  /* 0x0008200017067984 */ /* 0x000fe80000000800 */
[----:B------:R-:W-:Y:S01]  /*0470*/  LDS R7, [R23+0xc30] ;  /* 0x000c300017077984 */ /* 0x000fe20000000800 */
[----:B------:R-:W-:Y:S06]  /*0480*/  BAR.SYNC.DEFER_BLOCKING 0x0 ;  /* 0x0000000000007b1d */ /* 0x000fec0000010000 */
[----:B-----5:R3:W-:Y:S02]  /*0490*/  STS.128 [R20], R12 ;  /* 0x0000000c14007388 */ /* 0x0207e40000000c00 */
[----:B------:R-:W-:Y:S06]  /*04a0*/  BAR.SYNC.DEFER_BLOCKING 0x0 ;  /* 0x0000000000007b1d */ /* 0x000fec0000010000 */
[----:B------:R-:W-:Y:S04]  /*04b0*/  LDS R13, [R23] ;  /* 0x00000000170d7984 */ /* 0x000fe80000000800 */
[----:B------:R-:W-:Y:S04]  /*04c0*/  LDS R11, [R23+0x410] ;  /* 0x00041000170b7984 */ /* 0x000fe80000000800 */
[----:B------:R-:W-:Y:S04]  /*04d0*/  LDS R12, [R23+0x820] ;  /* 0x00082000170c7984 */ /* 0x000fe80000000800 */
[----:B------:R-:W-:Y:S01]  /*04e0*/  LDS R10, [R23+0xc30] ;  /* 0x000c3000170a7984 */ /* 0x000fe20000000800 */
[----:B------:R-:W-:Y:S01]  /*04f0*/  BAR.SYNC.DEFER_BLOCKING 0x0 ;  /* 0x0000000000007b1d */ /* 0x000fe20000010000 */
[----:B---3--:R-:W-:-:S04]  /*0500*/  PRMT R15, R0, 0x6540, R3 ;  /* 0x00006540000f7816 */ /* 0x008fc80000000003 */
[----:B------:R-:W-:-:S04]  /*0510*/  LEA.HI R22, R22, R15, RZ, 0x8 ;  /* 0x0000000f16167211 */ /* 0x000fc800078f40ff */
[----:B------:R-:W-:Y:S01]  /*0520*/  LOP3.LUT R22, R22, 0xffffff00, RZ, 0xc0, !PT ;  /* 0xffffff0016167812 */ /* 0x000fe200078ec0ff */
[----:B------:R3:W-:Y:S01]  /*0530*/  STS.128 [R20], R16 ;  /* 0x0000001014007388 */ /* 0x0007e20000000c00 */
[----:B------:R-:W-:Y:S02]  /*0540*/  BAR.SYNC.DEFER_BLOCKING 0x0 ;  /* 0x0000000000007b1d */ /* 0x000fe40000010000 */
[----:B------:R-:W-:-:S05]  /*0550*/  IADD3 R15, R15, -R22, RZ ;  /* 0x800000160f0f7210 */ /* 0x000fca0007ffe0ff */
[----:B0-----:R-:W-:-:S05]  /*0560*/  IMAD.WIDE R4, R15, 0x4, R4 ;  /* 0x000000040f047825 */ /* 0x001fca00078e0204 */
[----:B------:R0:W4:Y:S01]  /*0570*/  LDG.E.EL R22, desc[UR6][R4.64] ;  /* 0x0000000604167981 */ /* 0x000122000c2e1900 */
[----:B--2---:R-:W-:-:S03]  /*0580*/  IMAD.WIDE R8, R15, 0x4, R8 ;  /* 0x000000040f087825 */ /* 0x004fc600078e0208 */
[----:B------:R-:W2:Y:S04]  /*0590*/  LDS R19, [R23] ;  /* 0x0000000017137984 */ /* 0x000ea80000000800 */
[----:B---3--:R3:W1:Y:S01]  /*05a0*/  LDG.E.EL R16, desc[UR6][R8.64] ;  /* 0x0000000608107981 */ /* 0x008662000c2e1900 */
[----:B0-----:R-:W0:Y:S03]  /*05b0*/  LDC.64 R4, c[0x0][0x230] ;  /* 0x00008c00ff047b82 */ /* 0x001e260000000a00 */
[----:B------:R-:W5:Y:S04]  /*05c0*/  LDS R18, [R23+0x410] ;  /* 0x0004100017127984 */ /* 0x000f680000000800 */
[----:B------:R-:W-:Y:S01]  /*05d0*/  LDS R20, [R23+0xc30] ;  /* 0x000c300017147984 */ /* 0x000fe20000000800 */
[----:B---3--:R-:W3:Y:S02]  /*05e0*/  LDC.64 R8, c[0x0][0x228] ;  /* 0x00008a00ff087b82 */ /* 0x008ee40000000a00 */
[----:B---3--:R-:W-:-:S04]  /*05f0*/  IMAD.WIDE R8, R15, 0x4, R8 ;  /* 0x000000040f087825 */ /* 0x008fc800078e0208 */
[----:B0-----:R-:W-:Y:S01]  /*0600*/  IMAD.WIDE R14, R15, 0x4, R4 ;  /* 0x000000040f0e7825 */ /* 0x001fe200078e0204 */
[----:B------:R0:W3:Y:S04]  /*0610*/  LDG.E.EL R17, desc[UR6][R8.64] ;  /* 0x0000000608117981 */ /* 0x0000e8000c2e1900 */
[----:B------:R-:W1:Y:S04]  /*0620*/  LDS R5, [R23+0x820] ;  /* 0x0008200017057984 */ /* 0x000e680000000800 */
[----:B------:R2:W3:Y:S01]  /*0630*/  LDG.E.EL R14, desc[UR6][R14.64] ;  /* 0x000000060e0e7981 */ /* 0x0004e2000c2e1900 */
[----:B------:R-:W2:Y:S01]  /*0640*/  S2R R4, SR_TID.X ;  /* 0x0000000000047919 */ /* 0x000ea20000002100 */
[----:B0-----:R-:W-:Y:S01]  /*0650*/  IMAD.MOV.U32 R9, RZ, RZ, 0x3e800000 ;  /* 0x3e800000ff097424 */ /* 0x001fe200078e00ff */
[----:B--2---:R-:W-:-:S04]  /*0660*/  SHF.L.U32 R8, R4, 0x4, RZ ;  /* 0x0000000404087819 */ /* 0x004fc800000006ff */
[----:B------:R-:W-:-:S04]  /*0670*/  LOP3.LUT R8, R8, 0xff0, RZ, 0xc0, !PT ;  /* 0x00000ff008087812 */ /* 0x000fc800078ec0ff */
[----:B------:R-:W-:-:S04]  /*0680*/  LEA.HI R15, R8, UR4, RZ, 0x1e ;  /* 0x00000004080f7c11 */ /* 0x000fc8000f8ff0ff */
[----:B------:R-:W-:Y:S02]  /*0690*/  LEA R15, R8, R15, 0x2 ;  /* 0x0000000f080f7211 */ /* 0x000fe400078e10ff */
[----:B------:R-:W-:-:S04]  /*06a0*/  SHF.R.U32.HI R0, RZ, 0x2, R0 ;  /* 0x00000002ff007819 */ /* 0x000fc80000011600 */
[----:B------:R-:W-:Y:S02]  /*06b0*/  SGXT.U32 R0, R0, 0x6 ;  /* 0x000000060000781a */ /* 0x000fe40000000000 */
[----:B------:R-:W-:Y:S02]  /*06c0*/  LOP3.LUT R2, R2, 0xc, R21, 0xf8, !PT ;  /* 0x0000000c02027812 */ /* 0x000fe400078ef815 */
[----:B------:R-:W-:-:S04]  /*06d0*/  PRMT R3, R0, 0x6540, R3 ;  /* 0x0000654000037816 */ /* 0x000fc80000000003 */
[----:B------:R-:W-:Y:S01]  /*06e0*/  LOP3.LUT R21, R3, 0x40, RZ, 0xfc, !PT ;  /* 0x0000004003157812 */ /* 0x000fe200078efcff */
[----:B----4-:R-:W-:-:S06]  /*06f0*/  FADD R22, R22, 9.9999997473787516356e-06 ;  /* 0x3727c5ac16167421 */ /* 0x010fcc0000000000 */
[----:B------:R-:W0:Y:S02]  /*0700*/  MUFU.SQRT R22, R22 ;  /* 0x0000001600167308 */ /* 0x000e240000002000 */
[C---:B0-----:R-:W-:Y:S02]  /*0710*/  FSETP.GT.AND P0, PT, R22.reuse, 8.50705917302346158658e+37, PT ;  /* 0x7e8000001600780b */ /* 0x041fe40003f04000 */
[----:B------:R-:W-:-:S11]  /*0720*/  FSETP.GEU.AND P1, PT, R22, 1.175494350822287508e-38, PT ;  /* 0x008000001600780b */ /* 0x000fd60003f2e000 */
[----:B------:R-:W-:-:S04]  /*0730*/  @P0 FMUL R22, R22, 0.25 ;  /* 0x3e80000016160820 */ /* 0x000fc80000400000 */
[----:B------:R-:W-:-:S04]  /*0740*/  @!P1 FMUL R22, R22, 16777216 ;  /* 0x4b80000016169820 */ /* 0x000fc80000400000 */
[----:B------:R-:W0:Y:S01]  /*0750*/  MUFU.RCP R8, R22 ;  /* 0x0000001600087308 */ /* 0x000e220000001000 */
[----:B------:R-:W-:Y:S01]  /*0760*/  FSEL R9, R9, 1, P0 ;  /* 0x3f80000009097808 */ /* 0x000fe20000000000 */
[----:B-1----:R-:W-:-:S04]  /*0770*/  FADD R26, R26, -R16 ;  /* 0x800000101a1a7221 */ /* 0x002fc80000000000 */
[----:B------:R-:W-:Y:S01]  /*0780*/  @!P1 FMUL R9, R9, 16777216 ;  /* 0x4b80000009099820 */ /* 0x000fe20000400000 */
[--C-:B------:R-:W-:Y:S01]  /*0790*/  FADD R24, R24, -R16.reuse ;  /* 0x8000001018187221 */ /* 0x100fe20000000000 */
[--C-:B------:R-:W-:Y:S01]  /*07a0*/  FADD R19, R19, -R16.reuse ;  /* 0x8000001013137221 */ /* 0x100fe20000000000 */
[--C-:B------:R-:W-:Y:S01]  /*07b0*/  FADD R10, R10, -R16.reuse ;  /* 0x800000100a0a7221 */ /* 0x100fe20000000000 */
[--C-:B------:R-:W-:Y:S01]  /*07c0*/  FADD R12, R12, -R16.reuse ;  /* 0x800000100c0c7221 */ /* 0x100fe20000000000 */
[--C-:B------:R-:W-:Y:S01]  /*07d0*/  FADD R11, R11, -R16.reuse ;  /* 0x800000100b0b7221 */ /* 0x100fe20000000000 */
[--C-:B------:R-:W-:Y:S01]  /*07e0*/  FADD R13, R13, -R16.reuse ;  /* 0x800000100d0d7221 */ /* 0x100fe20000000000 */
[--C-:B------:R-:W-:Y:S01]  /*07f0*/  FADD R7, R7, -R16.reuse ;  /* 0x8000001007077221 */ /* 0x100fe20000000000 */
[----:B0-----:R-:W-:Y:S01]  /*0800*/  FMUL R8, R8, R9 ;  /* 0x0000000908087220 */ /* 0x001fe20000400000 */
[--C-:B------:R-:W-:Y:S01]  /*0810*/  FADD R6, R6, -R16.reuse ;  /* 0x8000001006067221 */ /* 0x100fe20000000000 */
[--C-:B------:R-:W-:Y:S01]  /*0820*/  FADD R28, R28, -R16.reuse ;  /* 0x800000101c1c7221 */ /* 0x100fe20000000000 */
[--C-:B------:R-:W-:Y:S01]  /*0830*/  FADD R29, R29, -R16.reuse ;  /* 0x800000101d1d7221 */ /* 0x100fe20000000000 */
[--C-:B------:R-:W-:Y:S01]  /*0840*/  FADD R25, R25, -R16.reuse ;  /* 0x8000001019197221 */ /* 0x100fe20000000000 */
[--C-:B------:R-:W-:Y:S01]  /*0850*/  FADD R27, R27, -R16.reuse ;  /* 0x800000101b1b7221 */ /* 0x100fe20000000000 */
[--C-:B-----5:R-:W-:Y:S01]  /*0860*/  FADD R18, R18, -R16.reuse ;  /* 0x8000001012127221 */ /* 0x120fe20000000000 */
[--C-:B------:R-:W-:Y:S01]  /*0870*/  FADD R5, R5, -R16.reuse ;  /* 0x8000001005057221 */ /* 0x100fe20000000000 */
[----:B------:R-:W-:Y:S01]  /*0880*/  FADD R20, R20, -R16 ;  /* 0x8000001014147221 */ /* 0x000fe20000000000 */
[-C--:B------:R-:W-:Y:S01]  /*0890*/  FMUL R23, R26, R8.reuse ;  /* 0x000000081a177220 */ /* 0x080fe20000400000 */
        /* <DEDUP_REMOVED lines=14> */
[----:B------:R-:W-:Y:S01]  /*0980*/  FMUL R20, R20, R8 ;  /* 0x0000000814147220 */ /* 0x000fe20000400000 */
[C-C-:B---3--:R-:W-:Y:S01]  /*0990*/  FFMA R24, R17.reuse, R23, R14.reuse ;  /* 0x0000001711187223 */ /* 0x148fe2000000000e */
[----:B------:R-:W-:Y:S01]  /*09a0*/  BAR.SYNC.DEFER_BLOCKING 0x0 ;  /* 0x0000000000007b1d */ /* 0x000fe20000010000 */
[C-C-:B------:R-:W-:Y:S01]  /*09b0*/  FFMA R22, R17.reuse, R9, R14.reuse ;  /* 0x0000000911167223 */ /* 0x140fe2000000000e */
        /* <DEDUP_REMOVED lines=13> */
[----:B------:R-:W-:Y:S01]  /*0a90*/  FFMA R20, R17, R20, R14 ;  /* 0x0000001411147223 */ /* 0x000fe2000000000e */
[----:B------:R-:W-:-:S04]  /*0aa0*/  SHF.L.U32 R18, R4, 0x2, RZ ;  /* 0x0000000204127819 */ /* 0x000fc800000006ff */
[----:B------:R-:W-:Y:S01]  /*0ab0*/  LOP3.LUT R18, R18, 0x3fc, RZ, 0xc0, !PT ;  /* 0x000003fc12127812 */ /* 0x000fe200078ec0ff */
[----:B------:R-:W-:Y:S04]  /*0ac0*/  STS [R15], R8 ;  /* 0x000000080f007388 */ /* 0x000fe80000000800 */
[----:B------:R0:W-:Y:S04]  /*0ad0*/  STS [R15+0x4], R16 ;  /* 0x000004100f007388 */ /* 0x0001e80000000800 */
[----:B------:R-:W-:Y:S04]  /*0ae0*/  STS [R15+0x8], R22 ;  /* 0x000008160f007388 */ /* 0x000fe80000000800 */
[----:B------:R-:W-:Y:S04]  /*0af0*/  STS [R15+0xc], R24 ;  /* 0x00000c180f007388 */ /* 0x000fe80000000800 */
[----:B------:R-:W-:Y:S04]  /*0b00*/  STS [R15+0x10], R26 ;  /* 0x0000101a0f007388 */ /* 0x000fe80000000800 */
[----:B------:R-:W-:Y:S04]  /*0b10*/  STS [R15+0x14], R28 ;  /* 0x0000141c0f007388 */ /* 0x000fe80000000800 */
[----:B------:R1:W-:Y:S04]  /*0b20*/  STS [R15+0x18], R6 ;  /* 0x000018060f007388 */ /* 0x0003e80000000800 */
[----:B------:R2:W-:Y:S04]  /*0b30*/  STS [R15+0x1c], R7 ;  /* 0x00001c070f007388 */ /* 0x0005e80000000800 */
[----:B------:R-:W-:Y:S04]  /*0b40*/  STS [R15+0x20], R13 ;  /* 0x0000200d0f007388 */ /* 0x000fe80000000800 */
[----:B------:R3:W-:Y:S04]  /*0b50*/  STS [R15+0x24], R11 ;  /* 0x0000240b0f007388 */ /* 0x0007e80000000800 */
[----:B------:R-:W-:Y:S04]  /*0b60*/  STS [R15+0x28], R12 ;  /* 0x0000280c0f007388 */ /* 0x000fe80000000800 */
[----:B------:R-:W-:Y:S04]  /*0b70*/  STS [R15+0x2c], R10 ;  /* 0x00002c0a0f007388 */ /* 0x000fe80000000800 */
[----:B------:R4:W-:Y:S04]  /*0b80*/  STS [R15+0x30], R23 ;  /* 0x000030170f007388 */ /* 0x0009e80000000800 */
[----:B------:R5:W-:Y:S04]  /*0b90*/  STS [R15+0x34], R19 ;  /* 0x000034130f007388 */ /* 0x000be80000000800 */
[----:B------:R-:W-:Y:S04]  /*0ba0*/  STS [R15+0x38], R9 ;  /* 0x000038090f007388 */ /* 0x000fe80000000800 */
[----:B------:R-:W-:Y:S01]  /*0bb0*/  STS [R15+0x3c], R20 ;  /* 0x00003c140f007388 */ /* 0x000fe20000000800 */
[C---:B------:R-:W-:Y:S01]  /*0bc0*/  LOP3.LUT R5, R18.reuse, 0x400, RZ, 0xfc, !PT ;  /* 0x0000040012057812 */ /* 0x040fe200078efcff */
[----:B0-----:R-:W0:Y:S01]  /*0bd0*/  LDC.64 R16, c[0x0][0x238] ;  /* 0x00008e00ff107b82 */ /* 0x001e220000000a00 */
[----:B------:R-:W-:-:S02]  /*0be0*/  LOP3.LUT R8, R18, 0x800, RZ, 0xfc, !PT ;  /* 0x0000080012087812 */ /* 0x000fc400078efcff */
[----:B------:R-:W-:Y:S02]  /*0bf0*/  SHF.R.U32.HI R5, RZ, 0x2, R5 ;  /* 0x00000002ff057819 */ /* 0x000fe40000011605 */
[----:B------:R-:W-:Y:S02]  /*0c00*/  SHF.R.U32.HI R8, RZ, 0x2, R8 ;  /* 0x00000002ff087819 */ /* 0x000fe40000011608 */
[----:B------:R-:W-:Y:S02]  /*0c10*/  LOP3.LUT R4, R4, 0xfc, RZ, 0xc0, !PT ;  /* 0x000000fc04047812 */ /* 0x000fe400078ec0ff */
[----:B-1----:R-:W-:Y:S02]  /*0c20*/  LOP3.LUT R6, R5, 0x1fc, RZ, 0xc0, !PT ;  /* 0x000001fc05067812 */ /* 0x002fe400078ec0ff */
[----:B------:R-:W-:Y:S02]  /*0c30*/  LOP3.LUT R8, R8, 0x2fc, RZ, 0xc0, !PT ;  /* 0x000002fc08087812 */ /* 0x000fe400078ec0ff */
[----:B------:R-:W-:-:S02]  /*0c40*/  IADD3 R5, R4, UR4, RZ ;  /* 0x0000000404057c10 */ /* 0x000fc4000fffe0ff */
[----:B--2---:R-:W-:Y:S02]  /*0c50*/  IADD3 R7, R6, UR4, RZ ;  /* 0x0000000406077c10 */ /* 0x004fe4000fffe0ff */
[----:B---3--:R-:W-:Y:S01]  /*0c60*/  IADD3 R11, R8, UR4, RZ ;  /* 0x00000004080b7c10 */ /* 0x008fe2000fffe0ff */
[C---:B------:R-:W-:Y:S01]  /*0c70*/  IMAD R22, R18.reuse, 0x4, R5 ;  /* 0x0000000412167824 */ /* 0x040fe200078e0205 */
[----:B------:R-:W-:Y:S01]  /*0c80*/  BAR.SYNC.DEFER_BLOCKING 0x0 ;  /* 0x0000000000007b1d */ /* 0x000fe20000010000 */
[C---:B----4-:R-:W-:Y:S02]  /*0c90*/  LEA R23, R18.reuse, R7, 0x2 ;  /* 0x0000000712177211 */ /* 0x050fe400078e10ff */
[----:B------:R-:W-:-:S03]  /*0ca0*/  LEA R24, R18, R11, 0x2 ;  /* 0x0000000b12187211 */ /* 0x000fc600078e10ff */
[----:B------:R-:W-:Y:S04]  /*0cb0*/  LDS R4, [R22] ;  /* 0x0000000016047984 */ /* 0x000fe80000000800 */
[----:B------:R-:W-:Y:S04]  /*0cc0*/  LDS R5, [R22+0x4] ;  /* 0x0000040016057984 */ /* 0x000fe80000000800 */
[----:B------:R-:W-:Y:S04]  /*0cd0*/  LDS R6, [R22+0x8] ;  /* 0x0000080016067984 */ /* 0x000fe80000000800 */
[----:B------:R-:W1:Y:S04]  /*0ce0*/  LDS R7, [R22+0xc] ;  /* 0x00000c0016077984 */ /* 0x000e680000000800 */
[----:B------:R-:W-:Y:S04]  /*0cf0*/  LDS R8, [R23+0x1000] ;  /* 0x0010000017087984 */ /* 0x000fe80000000800 */
[----:B------:R-:W-:Y:S04]  /*0d00*/  LDS R9, [R23+0x1004] ;  /* 0x0010040017097984 */ /* 0x000fe80000000800 */
[----:B------:R-:W-:Y:S04]  /*0d10*/  LDS R10, [R23+0x1008] ;  /* 0x00100800170a7984 */ /* 0x000fe80000000800 */
[----:B------:R2:W3:Y:S04]  /*0d20*/  LDS R11, [R23+0x100c] ;  /* 0x00100c00170b7984 */ /* 0x0004e80000000800 */
[----:B------:R-:W-:Y:S04]  /*0d30*/  LDS R12, [R24+0x2000] ;  /* 0x00200000180c7984 */ /* 0x000fe80000000800 */
[----:B------:R-:W-:Y:S04]  /*0d40*/  LDS R13, [R24+0x2004] ;  /* 0x00200400180d7984 */ /* 0x000fe80000000800 */
[----:B------:R-:W-:Y:S04]  /*0d50*/  LDS R14, [R24+0x2008] ;  /* 0x00200800180e7984 */ /* 0x000fe80000000800 */
[----:B------:R4:W3:Y:S01]  /*0d60*/  LDS R15, [R24+0x200c] ;  /* 0x00200c00180f7984 */ /* 0x0008e20000000800 */
[----:B-----5:R-:W-:-:S02]  /*0d70*/  LOP3.LUT R19, R18, 0xc00, RZ, 0xfc, !PT ;  /* 0x00000c0012137812 */ /* 0x020fc400078efcff */
[----:B------:R-:W-:Y:S02]  /*0d80*/  ISETP.GE.AND P0, PT, R2, 0x24, PT ;  /* 0x000000240200780c */ /* 0x000fe40003f06270 */
[----:B------:R-:W-:Y:S02]  /*0d90*/  SHF.R.U32.HI R0, RZ, 0x2, R19 ;  /* 0x00000002ff007819 */ /* 0x000fe40000011613 */
[C---:B------:R-:W-:Y:S01]  /*0da0*/  LOP3.LUT R19, R3.reuse, 0x80, RZ, 0xfc, !PT ;  /* 0x0000008003137812 */ /* 0x040fe200078efcff */
[--C-:B--2---:R-:W-:Y:S02]  /*0db0*/  IMAD R23, R3, 0x24, R2.reuse ;  /* 0x0000002403177824 */ /* 0x104fe400078e0202 */
[--C-:B------:R-:W-:Y:S02]  /*0dc0*/  IMAD R25, R21, 0x24, R2.reuse ;  /* 0x0000002415197824 */ /* 0x100fe400078e0202 */
[----:B------:R-:W-:Y:S02]  /*0dd0*/  IMAD R19, R19, 0x24, R2 ;  /* 0x0000002413137824 */ /* 0x000fe400078e0202 */
[----:B0-----:R-:W-:Y:S01]  /*0de0*/  IMAD.WIDE R20, R23, 0x4, R16 ;  /* 0x0000000417147825 */ /* 0x001fe200078e0210 */
[----:B------:R-:W-:-:S03]  /*0df0*/  LOP3.LUT R0, R0, 0x3fc, RZ, 0xc0, !PT ;  /* 0x000003fc00007812 */ /* 0x000fc600078ec0ff */
[--C-:B------:R-:W-:Y:S01]  /*0e00*/  IMAD.WIDE R22, R25, 0x4, R16.reuse ;  /* 0x0000000419167825 */ /* 0x100fe200078e0210 */
[----:B-1----:R0:W-:Y:S03]  /*0e10*/  @!P0 STG.E.128 desc[UR6][R20.64], R4 ;  /* 0x0000000414008986 */ /* 0x0021e6000c101d06 */
[----:B----4-:R-:W-:Y:S01]  /*0e20*/  IMAD.WIDE R24, R19, 0x4, R16 ;  /* 0x0000000413187825 */ /* 0x010fe200078e0210 */
[----:B------:R-:W-:Y:S01]  /*0e30*/  IADD3 R27, R0, UR4, RZ ;  /* 0x00000004001b7c10 */ /* 0x000fe2000fffe0ff */
[----:B---3--:R0:W-:Y:S03]  /*0e40*/  @!P0 STG.E.128 desc[UR6][R22.64], R8 ;  /* 0x0000000816008986 */ /* 0x0081e6000c101d06 */
[----:B------:R-:W-:Y:S01]  /*0e50*/  LEA R27, R18, R27, 0x2 ;  /* 0x0000001b121b7211 */ /* 0x000fe200078e10ff */
[----:B------:R0:W-:Y:S02]  /*0e60*/  @!P0 STG.E.128 desc[UR6][R24.64], R12 ;  /* 0x0000000c18008986 */ /* 0x0001e4000c101d06 */
[----:B0-----:R-:W-:Y:S05]  /*0e70*/  @P0 EXIT ;  /* 0x000000000000094d */ /* 0x001fea0003800000 */
[----:B0-----:R-:W-:Y:S01]  /*0e80*/  LDS R4, [R27+0x3000] ;  /* 0x003000001b047984 */ /* 0x001fe20000000800 */
[----:B------:R-:W-:-:S03]  /*0e90*/  LOP3.LUT R3, R3, 0xc0, RZ, 0xfc, !PT ;  /* 0x000000c003037812 */ /* 0x000fc600078efcff */
[----:B------:R-:W-:Y:S02]  /*0ea0*/  LDS R5, [R27+0x3004] ;  /* 0x003004001b057984 */ /* 0x000fe40000000800 */
[----:B------:R-:W-:Y:S02]  /*0eb0*/  IMAD R3, R3, 0x24, R2 ;  /* 0x0000002403037824 */ /* 0x000fe400078e0202 */
[----:B------:R-:W-:Y:S02]  /*0ec0*/  LDS R6, [R27+0x3008] ;  /* 0x003008001b067984 */ /* 0x000fe40000000800 */
[----:B------:R-:W-:Y:S02]  /*0ed0*/  IMAD.WIDE R16, R3, 0x4, R16 ;  /* 0x0000000403107825 */ /* 0x000fe400078e0210 */
[----:B------:R-:W0:Y:S04]  /*0ee0*/  LDS R7, [R27+0x300c] ;  /* 0x00300c001b077984 */ /* 0x000e280000000800 */
[----:B0-----:R-:W-:Y:S01]  /*0ef0*/  STG.E.128 desc[UR6][R16.64], R4 ;  /* 0x0000000410007986 */ /* 0x001fe2000c101d06 */
[----:B------:R-:W-:Y:S05]  /*0f00*/  EXIT ;  /* 0x000000000000794d */ /* 0x000fea0003800000 */
.L_x_0:
[----:B------:R-:W-:-:S00]  /*0f10*/  BRA `(.L_x_0) ;  /* 0xfffffffc00fc7947 */ /* 0x000fc0000383ffff */
[----:B------:R-:W-:-:S00]  /*0f20*/  NOP ;  /* 0x0000000000007918 */ /* 0x000fc00000000000 */
        /* <DEDUP_REMOVED lines=13> */
.L_x_1:


//--------------------- .nv.global.init           --------------------------
	.section	.nv.global.init,"aw",@progbits
.nv.global.init:
	.type		_$_str,@object
	.size		_$_str,(_$_str_$_2 - _$_str)
_$_str:
        /*0000*/ 	.byte	0x5f, 0x5f, 0x43, 0x55, 0x44, 0x41, 0x5f, 0x46, 0x54, 0x5a, 0x00
	.type		_$_str_$_2,@object
	.size		_$_str_$_2,(.L_1 - _$_str_$_2)
_$_str_$_2:
        /*000b*/ 	.byte	0x5f, 0x5f, 0x43, 0x55, 0x44, 0x41, 0x5f, 0x50, 0x52, 0x45, 0x43, 0x5f, 0x53, 0x51, 0x52, 0x54
        /*001b*/ 	.byte	0x00
.L_1:


//--------------------- .nv.shared.triton_poi_fused__native_batch_norm_legit_no_training_13 --------------------------
	.section	.nv.shared.triton_poi_fused__native_batch_norm_legit_no_training_13,"aw",@nobits
	.sectionflags	@""
	.align	16
	.zero		1024


//--------------------- .nv.constant0.triton_poi_fused__native_batch_norm_legit_no_training_13 --------------------------
	.section	.nv.constant0.triton_poi_fused__native_batch_norm_legit_no_training_13,"a",@progbits
	.sectionflags	@""
	.align	4
.nv.constant0.triton_poi_fused__native_batch_norm_legit_no_training_13:
	.zero		584
